//
// Generated by NVIDIA NVVM Compiler
//
// Compiler Build ID: CL-36424714
// Cuda compilation tools, release 13.0, V13.0.88
// Based on NVVM 20.0.0
//

.version 9.0
.target sm_100
.address_size 64

	// .globl	hasNaN_f32

.visible .entry hasNaN_f32(
	.param .u64 .ptr .align 1 hasNaN_f32_param_0,
	.param .u32 hasNaN_f32_param_1,
	.param .u64 .ptr .align 1 hasNaN_f32_param_2
)
{
	.reg .pred 	%p<3>;
	.reg .b32 	%r<20>;
	.reg .b32 	%f<3>;
	.reg .b64 	%rd<7>;

	ld.param.u64 	%rd1, [hasNaN_f32_param_0];
	ld.param.u32 	%r2, [hasNaN_f32_param_1];
	ld.param.u64 	%rd2, [hasNaN_f32_param_2];
	mov.u32 	%r3, %ctaid.x;
	mov.u32 	%r4, %ctaid.y;
	mov.u32 	%r5, %nctaid.x;
	mov.u32 	%r6, %nctaid.y;
	mov.u32 	%r7, %ctaid.z;
	mad.lo.s32 	%r8, %r7, %r6, %r4;
	mad.lo.s32 	%r9, %r8, %r5, %r3;
	mov.u32 	%r10, %ntid.x;
	mov.u32 	%r11, %ntid.y;
	mov.u32 	%r12, %ntid.z;
	mov.u32 	%r13, %tid.z;
	mov.u32 	%r14, %tid.y;
	mov.u32 	%r15, %tid.x;
	mad.lo.s32 	%r16, %r9, %r12, %r13;
	mad.lo.s32 	%r17, %r16, %r11, %r14;
	mad.lo.s32 	%r1, %r17, %r10, %r15;
	setp.ge.s32 	%p1, %r1, %r2;
	@%p1 bra 	$L__BB0_3;
	cvta.to.global.u64 	%rd3, %rd1;
	mul.wide.s32 	%rd4, %r1, 4;
	add.s64 	%rd5, %rd3, %rd4;
	ld.global.f32 	%f1, [%rd5];
	abs.f32 	%f2, %f1;
	setp.num.f32 	%p2, %f2, %f2;
	@%p2 bra 	$L__BB0_3;
	cvta.to.global.u64 	%rd6, %rd2;
	ld.global.u32 	%r18, [%rd6];
	add.s32 	%r19, %r18, 1;
	st.global.u32 	[%rd6], %r19;
$L__BB0_3:
	ret;

}
	// .globl	hasNaN_f64
.visible .entry hasNaN_f64(
	.param .u64 .ptr .align 1 hasNaN_f64_param_0,
	.param .u32 hasNaN_f64_param_1,
	.param .u64 .ptr .align 1 hasNaN_f64_param_2
)
{
	.reg .pred 	%p<3>;
	.reg .b32 	%r<20>;
	.reg .b64 	%rd<7>;
	.reg .b64 	%fd<2>;

	ld.param.u64 	%rd1, [hasNaN_f64_param_0];
	ld.param.u32 	%r2, [hasNaN_f64_param_1];
	ld.param.u64 	%rd2, [hasNaN_f64_param_2];
	mov.u32 	%r3, %ctaid.x;
	mov.u32 	%r4, %ctaid.y;
	mov.u32 	%r5, %nctaid.x;
	mov.u32 	%r6, %nctaid.y;
	mov.u32 	%r7, %ctaid.z;
	mad.lo.s32 	%r8, %r7, %r6, %r4;
	mad.lo.s32 	%r9, %r8, %r5, %r3;
	mov.u32 	%r10, %ntid.x;
	mov.u32 	%r11, %ntid.y;
	mov.u32 	%r12, %ntid.z;
	mov.u32 	%r13, %tid.z;
	mov.u32 	%r14, %tid.y;
	mov.u32 	%r15, %tid.x;
	mad.lo.s32 	%r16, %r9, %r12, %r13;
	mad.lo.s32 	%r17, %r16, %r11, %r14;
	mad.lo.s32 	%r1, %r17, %r10, %r15;
	setp.ge.s32 	%p1, %r1, %r2;
	@%p1 bra 	$L__BB1_3;
	cvta.to.global.u64 	%rd3, %rd1;
	mul.wide.s32 	%rd4, %r1, 8;
	add.s64 	%rd5, %rd3, %rd4;
	ld.global.f64 	%fd1, [%rd5];
	setp.num.f64 	%p2, %fd1, %fd1;
	@%p2 bra 	$L__BB1_3;
	cvta.to.global.u64 	%rd6, %rd2;
	ld.global.u32 	%r18, [%rd6];
	add.s32 	%r19, %r18, 1;
	st.global.u32 	[%rd6], %r19;
$L__BB1_3:
	ret;

}
	// .globl	hasInf_f32
.visible .entry hasInf_f32(
	.param .u64 .ptr .align 1 hasInf_f32_param_0,
	.param .u32 hasInf_f32_param_1,
	.param .u64 .ptr .align 1 hasInf_f32_param_2
)
{
	.reg .pred 	%p<3>;
	.reg .b32 	%r<20>;
	.reg .b32 	%f<3>;
	.reg .b64 	%rd<7>;

	ld.param.u64 	%rd1, [hasInf_f32_param_0];
	ld.param.u32 	%r2, [hasInf_f32_param_1];
	ld.param.u64 	%rd2, [hasInf_f32_param_2];
	mov.u32 	%r3, %ctaid.x;
	mov.u32 	%r4, %ctaid.y;
	mov.u32 	%r5, %nctaid.x;
	mov.u32 	%r6, %nctaid.y;
	mov.u32 	%r7, %ctaid.z;
	mad.lo.s32 	%r8, %r7, %r6, %r4;
	mad.lo.s32 	%r9, %r8, %r5, %r3;
	mov.u32 	%r10, %ntid.x;
	mov.u32 	%r11, %ntid.y;
	mov.u32 	%r12, %ntid.z;
	mov.u32 	%r13, %tid.z;
	mov.u32 	%r14, %tid.y;
	mov.u32 	%r15, %tid.x;
	mad.lo.s32 	%r16, %r9, %r12, %r13;
	mad.lo.s32 	%r17, %r16, %r11, %r14;
	mad.lo.s32 	%r1, %r17, %r10, %r15;
	setp.ge.s32 	%p1, %r1, %r2;
	@%p1 bra 	$L__BB2_3;
	cvta.to.global.u64 	%rd3, %rd1;
	mul.wide.s32 	%rd4, %r1, 4;
	add.s64 	%rd5, %rd3, %rd4;
	ld.global.f32 	%f1, [%rd5];
	abs.f32 	%f2, %f1;
	setp.neu.f32 	%p2, %f2, 0f7F800000;
	@%p2 bra 	$L__BB2_3;
	cvta.to.global.u64 	%rd6, %rd2;
	ld.global.u32 	%r18, [%rd6];
	add.s32 	%r19, %r18, 1;
	st.global.u32 	[%rd6], %r19;
$L__BB2_3:
	ret;

}
	// .globl	hasInf_f64
.visible .entry hasInf_f64(
	.param .u64 .ptr .align 1 hasInf_f64_param_0,
	.param .u32 hasInf_f64_param_1,
	.param .u64 .ptr .align 1 hasInf_f64_param_2
)
{
	.reg .pred 	%p<3>;
	.reg .b32 	%r<20>;
	.reg .b64 	%rd<7>;
	.reg .b64 	%fd<3>;

	ld.param.u64 	%rd1, [hasInf_f64_param_0];
	ld.param.u32 	%r2, [hasInf_f64_param_1];
	ld.param.u64 	%rd2, [hasInf_f64_param_2];
	mov.u32 	%r3, %ctaid.x;
	mov.u32 	%r4, %ctaid.y;
	mov.u32 	%r5, %nctaid.x;
	mov.u32 	%r6, %nctaid.y;
	mov.u32 	%r7, %ctaid.z;
	mad.lo.s32 	%r8, %r7, %r6, %r4;
	mad.lo.s32 	%r9, %r8, %r5, %r3;
	mov.u32 	%r10, %ntid.x;
	mov.u32 	%r11, %ntid.y;
	mov.u32 	%r12, %ntid.z;
	mov.u32 	%r13, %tid.z;
	mov.u32 	%r14, %tid.y;
	mov.u32 	%r15, %tid.x;
	mad.lo.s32 	%r16, %r9, %r12, %r13;
	mad.lo.s32 	%r17, %r16, %r11, %r14;
	mad.lo.s32 	%r1, %r17, %r10, %r15;
	setp.ge.s32 	%p1, %r1, %r2;
	@%p1 bra 	$L__BB3_3;
	cvta.to.global.u64 	%rd3, %rd1;
	mul.wide.s32 	%rd4, %r1, 8;
	add.s64 	%rd5, %rd3, %rd4;
	ld.global.f64 	%fd1, [%rd5];
	abs.f64 	%fd2, %fd1;
	setp.neu.f64 	%p2, %fd2, 0d7FF0000000000000;
	@%p2 bra 	$L__BB3_3;
	cvta.to.global.u64 	%rd6, %rd2;
	ld.global.u32 	%r18, [%rd6];
	add.s32 	%r19, %r18, 1;
	st.global.u32 	[%rd6], %r19;
$L__BB3_3:
	ret;

}


// ===== COMPILED SASS (sm_100) =====

	.target	sm_100

	.elftype	@"ET_EXEC"


//--------------------- .note.nv.tkinfo           --------------------------
	.section	.note.nv.tkinfo,"",@"SHT_NOTE"
	.sectionflags	@"SHF_NOTE_NV_TKINFO"
	.tkinfo
        /*0018*/ 	.word	0x00000002
        /*0030*/ 	.string	""
        /*0030*/ 	.string	"ptxas"
        /*0030*/ 	.string	"Cuda compilation tools, release 13.0, V13.0.88"
        /*0030*/ 	.string	"Build cuda_13.0.r13.0/compiler.36424714_0"
        /*0030*/ 	.string	"-arch sm_100 -m 64 "



//--------------------- .note.nv.cuinfo           --------------------------
	.section	.note.nv.cuinfo,"",@"SHT_NOTE"
	.sectionflags	@"SHF_NOTE_NV_CUINFO"
        /*0018*/ 	.short	0x0002
        /*001a*/ 	.short	0x0064
        /*001c*/ 	.short	0x0082
	.zero		2


//--------------------- .nv.info                  --------------------------
	.section	.nv.info,"",@"SHT_CUDA_INFO"
	.align	4


	//----- nvinfo : EIATTR_REGCOUNT
	.align		4
        /*0000*/ 	.byte	0x04, 0x2f
        /*0002*/ 	.short	(.L_1 - .L_0)
	.align		4
.L_0:
        /*0004*/ 	.word	index@(hasNaN_f32)
        /*0008*/ 	.word	0x0000000a


	//----- nvinfo : EIATTR_FRAME_SIZE
	.align		4
.L_1:
        /*000c*/ 	.byte	0x04, 0x11
        /*000e*/ 	.short	(.L_3 - .L_2)
	.align		4
.L_2:
        /*0010*/ 	.word	index@(hasNaN_f32)
        /*0014*/ 	.word	0x00000000


	//----- nvinfo : EIATTR_REGCOUNT
	.align		4
.L_3:
        /*0018*/ 	.byte	0x04, 0x2f
        /*001a*/ 	.short	(.L_5 - .L_4)
	.align		4
.L_4:
        /*001c*/ 	.word	index@(hasNaN_f64)
        /*0020*/ 	.word	0x0000000a


	//----- nvinfo : EIATTR_FRAME_SIZE
	.align		4
.L_5:
        /*0024*/ 	.byte	0x04, 0x11
        /*0026*/ 	.short	(.L_7 - .L_6)
	.align		4
.L_6:
        /*0028*/ 	.word	index@(hasNaN_f64)
        /*002c*/ 	.word	0x00000000


	//----- nvinfo : EIATTR_REGCOUNT
	.align		4
.L_7:
        /*0030*/ 	.byte	0x04, 0x2f
        /*0032*/ 	.short	(.L_9 - .L_8)
	.align		4
.L_8:
        /*0034*/ 	.word	index@(hasInf_f32)
        /*0038*/ 	.word	0x0000000a


	//----- nvinfo : EIATTR_FRAME_SIZE
	.align		4
.L_9:
        /*003c*/ 	.byte	0x04, 0x11
        /*003e*/ 	.short	(.L_11 - .L_10)
	.align		4
.L_10:
        /*0040*/ 	.word	index@(hasInf_f32)
        /*0044*/ 	.word	0x00000000


	//----- nvinfo : EIATTR_REGCOUNT
	.align		4
.L_11:
        /*0048*/ 	.byte	0x04, 0x2f
        /*004a*/ 	.short	(.L_13 - .L_12)
	.align		4
.L_12:
        /*004c*/ 	.word	index@(hasInf_f64)
        /*0050*/ 	.word	0x0000000a


	//----- nvinfo : EIATTR_FRAME_SIZE
	.align		4
.L_13:
        /*0054*/ 	.byte	0x04, 0x11
        /*0056*/ 	.short	(.L_15 - .L_14)
	.align		4
.L_14:
        /*0058*/ 	.word	index@(hasInf_f64)
        /*005c*/ 	.word	0x00000000


	//----- nvinfo : EIATTR_MIN_STACK_SIZE
	.align		4
.L_15:
        /*0060*/ 	.byte	0x04, 0x12
        /*0062*/ 	.short	(.L_17 - .L_16)
	.align		4
.L_16:
        /*0064*/ 	.word	index@(hasInf_f64)
        /*0068*/ 	.word	0x00000000


	//----- nvinfo : EIATTR_MIN_STACK_SIZE
	.align		4
.L_17:
        /*006c*/ 	.byte	0x04, 0x12
        /*006e*/ 	.short	(.L_19 - .L_18)
	.align		4
.L_18:
        /*0070*/ 	.word	index@(hasInf_f32)
        /*0074*/ 	.word	0x00000000


	//----- nvinfo : EIATTR_MIN_STACK_SIZE
	.align		4
.L_19:
        /*0078*/ 	.byte	0x04, 0x12
        /*007a*/ 	.short	(.L_21 - .L_20)
	.align		4
.L_20:
        /*007c*/ 	.word	index@(hasNaN_f64)
        /*0080*/ 	.word	0x00000000


	//----- nvinfo : EIATTR_MIN_STACK_SIZE
	.align		4
.L_21:
        /*0084*/ 	.byte	0x04, 0x12
        /*0086*/ 	.short	(.L_23 - .L_22)
	.align		4
.L_22:
        /*0088*/ 	.word	index@(hasNaN_f32)
        /*008c*/ 	.word	0x00000000
.L_23:


//--------------------- .nv.compat                --------------------------
	.section	.nv.compat,"",@"SHT_CUDA_COMPAT_INFO"
	.align	4
        /*0000*/ 	.byte	0x02, 0x09, 0x00, 0x00, 0x02, 0x02, 0x01, 0x00, 0x02, 0x05, 0x05, 0x00, 0x03, 0x07, 0x01, 0x01
        /*0010*/ 	.byte	0x02, 0x03, 0x00, 0x00, 0x02, 0x06, 0x01, 0x00, 0x04, 0x0b, 0x08, 0x00, 0x01, 0x00, 0x00, 0x00
        /*0020*/ 	.byte	0x00, 0x00, 0x00, 0x00


//--------------------- .nv.info.hasInf_f64       --------------------------
	.section	.nv.info.hasInf_f64,"",@"SHT_CUDA_INFO"
	.sectionflags	@""
	.align	4


	//----- nvinfo : EIATTR_CUDA_API_VERSION
	.align		4
        /*0000*/ 	.byte	0x04, 0x37
        /*0002*/ 	.short	(.L_25 - .L_24)
.L_24:
        /*0004*/ 	.word	0x00000082


	//----- nvinfo : EIATTR_KPARAM_INFO
	.align		4
.L_25:
        /*0008*/ 	.byte	0x04, 0x17
        /*000a*/ 	.short	(.L_27 - .L_26)
.L_26:
        /*000c*/ 	.word	0x00000000
        /*0010*/ 	.short	0x0002
        /*0012*/ 	.short	0x0010
        /*0014*/ 	.byte	0x00, 0xf5, 0x21, 0x00


	//----- nvinfo : EIATTR_KPARAM_INFO
	.align		4
.L_27:
        /*0018*/ 	.byte	0x04, 0x17
        /*001a*/ 	.short	(.L_29 - .L_28)
.L_28:
        /*001c*/ 	.word	0x00000000
        /*0020*/ 	.short	0x0001
        /*0022*/ 	.short	0x0008
        /*0024*/ 	.byte	0x00, 0xf0, 0x11, 0x00


	//----- nvinfo : EIATTR_KPARAM_INFO
	.align		4
.L_29:
        /*0028*/ 	.byte	0x04, 0x17
        /*002a*/ 	.short	(.L_31 - .L_30)
.L_30:
        /*002c*/ 	.word	0x00000000
        /*0030*/ 	.short	0x0000
        /*0032*/ 	.short	0x0000
        /*0034*/ 	.byte	0x00, 0xf5, 0x21, 0x00


	//----- nvinfo : EIATTR_SPARSE_MMA_MASK
	.align		4
.L_31:
        /*0038*/ 	.byte	0x03, 0x50
        /*003a*/ 	.short	0x0000


	//----- nvinfo : EIATTR_MAXREG_COUNT
	.align		4
        /*003c*/ 	.byte	0x03, 0x1b
        /*003e*/ 	.short	0x00ff


	//----- nvinfo : EIATTR_MERCURY_ISA_VERSION
	.align		4
        /*0040*/ 	.byte	0x03, 0x5f
        /*0042*/ 	.short	0x0101


	//----- nvinfo : EIATTR_VRC_CTA_INIT_COUNT
	.align		4
        /*0044*/ 	.byte	0x02, 0x4a
	.zero		1
	.zero		1


	//----- nvinfo : EIATTR_EXIT_INSTR_OFFSETS
	.align		4
        /*0048*/ 	.byte	0x04, 0x1c
        /*004a*/ 	.short	(.L_33 - .L_32)


	//   ....[0]....
.L_32:
        /*004c*/ 	.word	0x00000130


	//   ....[1]....
        /*0050*/ 	.word	0x00000190


	//   ....[2]....
        /*0054*/ 	.word	0x000001e0


	//----- nvinfo : EIATTR_CBANK_PARAM_SIZE
	.align		4
.L_33:
        /*0058*/ 	.byte	0x03, 0x19
        /*005a*/ 	.short	0x0018


	//----- nvinfo : EIATTR_PARAM_CBANK
	.align		4
        /*005c*/ 	.byte	0x04, 0x0a
        /*005e*/ 	.short	(.L_35 - .L_34)
	.align		4
.L_34:
        /*0060*/ 	.word	index@(.nv.constant0.hasInf_f64)
        /*0064*/ 	.short	0x0380
        /*0066*/ 	.short	0x0018


	//----- nvinfo : EIATTR_SW_WAR
	.align		4
.L_35:
        /*0068*/ 	.byte	0x04, 0x36
        /*006a*/ 	.short	(.L_37 - .L_36)
.L_36:
        /*006c*/ 	.word	0x00000008
.L_37:


//--------------------- .nv.info.hasInf_f32       --------------------------
	.section	.nv.info.hasInf_f32,"",@"SHT_CUDA_INFO"
	.sectionflags	@""
	.align	4


	//----- nvinfo : EIATTR_CUDA_API_VERSION
	.align		4
        /*0000*/ 	.byte	0x04, 0x37
        /*0002*/ 	.short	(.L_39 - .L_38)
.L_38:
        /*0004*/ 	.word	0x00000082


	//----- nvinfo : EIATTR_KPARAM_INFO
	.align		4
.L_39:
        /*0008*/ 	.byte	0x04, 0x17
        /*000a*/ 	.short	(.L_41 - .L_40)
.L_40:
        /*000c*/ 	.word	0x00000000
        /*0010*/ 	.short	0x0002
        /*0012*/ 	.short	0x0010
        /*0014*/ 	.byte	0x00, 0xf5, 0x21, 0x00


	//----- nvinfo : EIATTR_KPARAM_INFO
	.align		4
.L_41:
        /*0018*/ 	.byte	0x04, 0x17
        /*001a*/ 	.short	(.L_43 - .L_42)
.L_42:
        /*001c*/ 	.word	0x00000000
        /*0020*/ 	.short	0x0001
        /*0022*/ 	.short	0x0008
        /*0024*/ 	.byte	0x00, 0xf0, 0x11, 0x00


	//----- nvinfo : EIATTR_KPARAM_INFO
	.align		4
.L_43:
        /*0028*/ 	.byte	0x04, 0x17
        /*002a*/ 	.short	(.L_45 - .L_44)
.L_44:
        /*002c*/ 	.word	0x00000000
        /*0030*/ 	.short	0x0000
        /*0032*/ 	.short	0x0000
        /*0034*/ 	.byte	0x00, 0xf5, 0x21, 0x00


	//----- nvinfo : EIATTR_SPARSE_MMA_MASK
	.align		4
.L_45:
        /*0038*/ 	.byte	0x03, 0x50
        /*003a*/ 	.short	0x0000


	//----- nvinfo : EIATTR_MAXREG_COUNT
	.align		4
        /*003c*/ 	.byte	0x03, 0x1b
        /*003e*/ 	.short	0x00ff


	//----- nvinfo : EIATTR_MERCURY_ISA_VERSION
	.align		4
        /*0040*/ 	.byte	0x03, 0x5f
        /*0042*/ 	.short	0x0101


	//----- nvinfo : EIATTR_VRC_CTA_INIT_COUNT
	.align		4
        /*0044*/ 	.byte	0x02, 0x4a
	.zero		1
	.zero		1


	//----- nvinfo : EIATTR_EXIT_INSTR_OFFSETS
	.align		4
        /*0048*/ 	.byte	0x04, 0x1c
        /*004a*/ 	.short	(.L_47 - .L_46)


	//   ....[0]....
.L_46:
        /*004c*/ 	.word	0x00000130


	//   ....[1]....
        /*0050*/ 	.word	0x00000190


	//   ....[2]....
        /*0054*/ 	.word	0x000001e0


	//----- nvinfo : EIATTR_CBANK_PARAM_SIZE
	.align		4
.L_47:
        /*0058*/ 	.byte	0x03, 0x19
        /*005a*/ 	.short	0x0018


	//----- nvinfo : EIATTR_PARAM_CBANK
	.align		4
        /*005c*/ 	.byte	0x04, 0x0a
        /*005e*/ 	.short	(.L_49 - .L_48)
	.align		4
.L_48:
        /*0060*/ 	.word	index@(.nv.constant0.hasInf_f32)
        /*0064*/ 	.short	0x0380
        /*0066*/ 	.short	0x0018


	//----- nvinfo : EIATTR_SW_WAR
	.align		4
.L_49:
        /*0068*/ 	.byte	0x04, 0x36
        /*006a*/ 	.short	(.L_51 - .L_50)
.L_50:
        /*006c*/ 	.word	0x00000008
.L_51:


//--------------------- .nv.info.hasNaN_f64       --------------------------
	.section	.nv.info.hasNaN_f64,"",@"SHT_CUDA_INFO"
	.sectionflags	@""
	.align	4


	//----- nvinfo : EIATTR_CUDA_API_VERSION
	.align		4
        /*0000*/ 	.byte	0x04, 0x37
        /*0002*/ 	.short	(.L_53 - .L_52)
.L_52:
        /*0004*/ 	.word	0x00000082


	//----- nvinfo : EIATTR_KPARAM_INFO
	.align		4
.L_53:
        /*0008*/ 	.byte	0x04, 0x17
        /*000a*/ 	.short	(.L_55 - .L_54)
.L_54:
        /*000c*/ 	.word	0x00000000
        /*0010*/ 	.short	0x0002
        /*0012*/ 	.short	0x0010
        /*0014*/ 	.byte	0x00, 0xf5, 0x21, 0x00


	//----- nvinfo : EIATTR_KPARAM_INFO
	.align		4
.L_55:
        /*0018*/ 	.byte	0x04, 0x17
        /*001a*/ 	.short	(.L_57 - .L_56)
.L_56:
        /*001c*/ 	.word	0x00000000
        /*0020*/ 	.short	0x0001
        /*0022*/ 	.short	0x0008
        /*0024*/ 	.byte	0x00, 0xf0, 0x11, 0x00


	//----- nvinfo : EIATTR_KPARAM_INFO
	.align		4
.L_57:
        /*0028*/ 	.byte	0x04, 0x17
        /*002a*/ 	.short	(.L_59 - .L_58)
.L_58:
        /*002c*/ 	.word	0x00000000
        /*0030*/ 	.short	0x0000
        /*0032*/ 	.short	0x0000
        /*0034*/ 	.byte	0x00, 0xf5, 0x21, 0x00


	//----- nvinfo : EIATTR_SPARSE_MMA_MASK
	.align		4
.L_59:
        /*0038*/ 	.byte	0x03, 0x50
        /*003a*/ 	.short	0x0000


	//----- nvinfo : EIATTR_MAXREG_COUNT
	.align		4
        /*003c*/ 	.byte	0x03, 0x1b
        /*003e*/ 	.short	0x00ff


	//----- nvinfo : EIATTR_MERCURY_ISA_VERSION
	.align		4
        /*0040*/ 	.byte	0x03, 0x5f
        /*0042*/ 	.short	0x0101


	//----- nvinfo : EIATTR_VRC_CTA_INIT_COUNT
	.align		4
        /*0044*/ 	.byte	0x02, 0x4a
	.zero		1
	.zero		1


	//----- nvinfo : EIATTR_EXIT_INSTR_OFFSETS
	.align		4
        /*0048*/ 	.byte	0x04, 0x1c
        /*004a*/ 	.short	(.L_61 - .L_60)


	//   ....[0]....
.L_60:
        /*004c*/ 	.word	0x00000130


	//   ....[1]....
        /*0050*/ 	.word	0x00000190


	//   ....[2]....
        /*0054*/ 	.word	0x000001e0


	//----- nvinfo : EIATTR_CBANK_PARAM_SIZE
	.align		4
.L_61:
        /*0058*/ 	.byte	0x03, 0x19
        /*005a*/ 	.short	0x0018


	//----- nvinfo : EIATTR_PARAM_CBANK
	.align		4
        /*005c*/ 	.byte	0x04, 0x0a
        /*005e*/ 	.short	(.L_63 - .L_62)
	.align		4
.L_62:
        /*0060*/ 	.word	index@(.nv.constant0.hasNaN_f64)
        /*0064*/ 	.short	0x0380
        /*0066*/ 	.short	0x0018


	//----- nvinfo : EIATTR_SW_WAR
	.align		4
.L_63:
        /*0068*/ 	.byte	0x04, 0x36
        /*006a*/ 	.short	(.L_65 - .L_64)
.L_64:
        /*006c*/ 	.word	0x00000008
.L_65:


//--------------------- .nv.info.hasNaN_f32       --------------------------
	.section	.nv.info.hasNaN_f32,"",@"SHT_CUDA_INFO"
	.sectionflags	@""
	.align	4


	//----- nvinfo : EIATTR_CUDA_API_VERSION
	.align		4
        /*0000*/ 	.byte	0x04, 0x37
        /*0002*/ 	.short	(.L_67 - .L_66)
.L_66:
        /*0004*/ 	.word	0x00000082


	//----- nvinfo : EIATTR_KPARAM_INFO
	.align		4
.L_67:
        /*0008*/ 	.byte	0x04, 0x17
        /*000a*/ 	.short	(.L_69 - .L_68)
.L_68:
        /*000c*/ 	.word	0x00000000
        /*0010*/ 	.short	0x0002
        /*0012*/ 	.short	0x0010
        /*0014*/ 	.byte	0x00, 0xf5, 0x21, 0x00


	//----- nvinfo : EIATTR_KPARAM_INFO
	.align		4
.L_69:
        /*0018*/ 	.byte	0x04, 0x17
        /*001a*/ 	.short	(.L_71 - .L_70)
.L_70:
        /*001c*/ 	.word	0x00000000
        /*0020*/ 	.short	0x0001
        /*0022*/ 	.short	0x0008
        /*0024*/ 	.byte	0x00, 0xf0, 0x11, 0x00


	//----- nvinfo : EIATTR_KPARAM_INFO
	.align		4
.L_71:
        /*0028*/ 	.byte	0x04, 0x17
        /*002a*/ 	.short	(.L_73 - .L_72)
.L_72:
        /*002c*/ 	.word	0x00000000
        /*0030*/ 	.short	0x0000
        /*0032*/ 	.short	0x0000
        /*0034*/ 	.byte	0x00, 0xf5, 0x21, 0x00


	//----- nvinfo : EIATTR_SPARSE_MMA_MASK
	.align		4
.L_73:
        /*0038*/ 	.byte	0x03, 0x50
        /*003a*/ 	.short	0x0000


	//----- nvinfo : EIATTR_MAXREG_COUNT
	.align		4
        /*003c*/ 	.byte	0x03, 0x1b
        /*003e*/ 	.short	0x00ff


	//----- nvinfo : EIATTR_MERCURY_ISA_VERSION
	.align		4
        /*0040*/ 	.byte	0x03, 0x5f
        /*0042*/ 	.short	0x0101


	//----- nvinfo : EIATTR_VRC_CTA_INIT_COUNT
	.align		4
        /*0044*/ 	.byte	0x02, 0x4a
	.zero		1
	.zero		1


	//----- nvinfo : EIATTR_EXIT_INSTR_OFFSETS
	.align		4
        /*0048*/ 	.byte	0x04, 0x1c
        /*004a*/ 	.short	(.L_75 - .L_74)


	//   ....[0]....
.L_74:
        /*004c*/ 	.word	0x00000130


	//   ....[1]....
        /*0050*/ 	.word	0x00000190


	//   ....[2]....
        /*0054*/ 	.word	0x000001e0


	//----- nvinfo : EIATTR_CBANK_PARAM_SIZE
	.align		4
.L_75:
        /*0058*/ 	.byte	0x03, 0x19
        /*005a*/ 	.short	0x0018


	//----- nvinfo : EIATTR_PARAM_CBANK
	.align		4
        /*005c*/ 	.byte	0x04, 0x0a
        /*005e*/ 	.short	(.L_77 - .L_76)
	.align		4
.L_76:
        /*0060*/ 	.word	index@(.nv.constant0.hasNaN_f32)
        /*0064*/ 	.short	0x0380
        /*0066*/ 	.short	0x0018


	//----- nvinfo : EIATTR_SW_WAR
	.align		4
.L_77:
        /*0068*/ 	.byte	0x04, 0x36
        /*006a*/ 	.short	(.L_79 - .L_78)
.L_78:
        /*006c*/ 	.word	0x00000008
.L_79:


//--------------------- .nv.callgraph             --------------------------
	.section	.nv.callgraph,"",@"SHT_CUDA_CALLGRAPH"
	.align	4
	.sectionentsize	8
	.align		4
        /*0000*/ 	.word	0x00000000
	.align		4
        /*0004*/ 	.word	0xffffffff
	.align		4
        /*0008*/ 	.word	0x00000000
	.align		4
        /*000c*/ 	.word	0xfffffffe
	.align		4
        /*0010*/ 	.word	0x00000000
	.align		4
        /*0014*/ 	.word	0xfffffffd
	.align		4
        /*0018*/ 	.word	0x00000000
	.align		4
        /*001c*/ 	.word	0xfffffffc


//--------------------- .text.hasInf_f64          --------------------------
	.section	.text.hasInf_f64,"ax",@progbits
	.align	128
        .global         hasInf_f64
        .type           hasInf_f64,@function
        .size           hasInf_f64,(.L_x_4 - hasInf_f64)
        .other          hasInf_f64,@"STO_CUDA_ENTRY STV_DEFAULT"
hasInf_f64:
.text.hasInf_f64:
[----:B------:R-:W-:Y:S08]  /*0000*/  LDC R1, c[0x0][0x37c] ;  /* 0x0000df00ff017b82 */ /* 0x000ff00000000800 */
[----:B------:R-:W-:Y:S01]  /*0010*/  S2UR UR4, SR_CTAID.Y ;  /* 0x00000000000479c3 */ /* 0x000fe20000002600 */
[----:B------:R-:W0:Y:S01]  /*0020*/  S2R R3, SR_TID.Z ;  /* 0x0000000000037919 */ /* 0x000e220000002300 */
[----:B------:R-:W1:Y:S01]  /*0030*/  LDCU UR6, c[0x0][0x370] ;  /* 0x00006e00ff0677ac */ /* 0x000e620008000800 */
[----:B------:R-:W2:Y:S01]  /*0040*/  S2R R5, SR_TID.Y ;  /* 0x0000000000057919 */ /* 0x000ea20000002200 */
[----:B------:R-:W3:Y:S04]  /*0050*/  LDCU UR7, c[0x0][0x374] ;  /* 0x00006e80ff0777ac */ /* 0x000ee80008000800 */
[----:B------:R-:W3:Y:S01]  /*0060*/  S2UR UR8, SR_CTAID.Z ;  /* 0x00000000000879c3 */ /* 0x000ee20000002700 */
[----:B------:R-:W4:Y:S01]  /*0070*/  S2R R7, SR_TID.X ;  /* 0x0000000000077919 */ /* 0x000f220000002100 */
[----:B------:R-:W4:Y:S01]  /*0080*/  LDCU UR9, c[0x0][0x360] ;  /* 0x00006c00ff0977ac */ /* 0x000f220008000800 */
[----:B------:R-:W2:Y:S05]  /*0090*/  LDCU UR10, c[0x0][0x364] ;  /* 0x00006c80ff0a77ac */ /* 0x000eaa0008000800 */
[----:B------:R-:W1:Y:S08]  /*00a0*/  S2UR UR5, SR_CTAID.X ;  /* 0x00000000000579c3 */ /* 0x000e700000002500 */
[----:B------:R-:W0:Y:S01]  /*00b0*/  LDC R0, c[0x0][0x368] ;  /* 0x0000da00ff007b82 */ /* 0x000e220000000800 */
[----:B---3--:R-:W-:-:S04]  /*00c0*/  UIMAD UR4, UR7, UR8, UR4 ;  /* 0x00000008070472a4 */ /* 0x008fc8000f8e0204 */
[----:B-1----:R-:W-:Y:S01]  /*00d0*/  UIMAD UR4, UR4, UR6, UR5 ;  /* 0x00000006040472a4 */ /* 0x002fe2000f8e0205 */
[----:B------:R-:W1:Y:S05]  /*00e0*/  LDCU UR5, c[0x0][0x388] ;  /* 0x00007100ff0577ac */ /* 0x000e6a0008000800 */
[----:B0-----:R-:W-:-:S04]  /*00f0*/  IMAD R0, R0, UR4, R3 ;  /* 0x0000000400007c24 */ /* 0x001fc8000f8e0203 */
[----:B--2---:R-:W-:-:S04]  /*0100*/  IMAD R0, R0, UR10, R5 ;  /* 0x0000000a00007c24 */ /* 0x004fc8000f8e0205 */
[----:B----4-:R-:W-:-:S05]  /*0110*/  IMAD R5, R0, UR9, R7 ;  /* 0x0000000900057c24 */ /* 0x010fca000f8e0207 */
[----:B-1----:R-:W-:-:S13]  /*0120*/  ISETP.GE.AND P0, PT, R5, UR5, PT ;  /* 0x0000000505007c0c */ /* 0x002fda000bf06270 */
[----:B------:R-:W-:Y:S05]  /*0130*/  @P0 EXIT ;  /* 0x000000000000094d */ /* 0x000fea0003800000 */
[----:B------:R-:W0:Y:S01]  /*0140*/  LDC.64 R2, c[0x0][0x380] ;  /* 0x0000e000ff027b82 */ /* 0x000e220000000a00 */
[----:B------:R-:W1:Y:S01]  /*0150*/  LDCU.64 UR4, c[0x0][0x358] ;  /* 0x00006b00ff0477ac */ /* 0x000e620008000a00 */
[----:B0-----:R-:W-:-:S06]  /*0160*/  IMAD.WIDE R2, R5, 0x8, R2 ;  /* 0x0000000805027825 */ /* 0x001fcc00078e0202 */
[----:B-1----:R-:W2:Y:S02]  /*0170*/  LDG.E.64 R2, desc[UR4][R2.64] ;  /* 0x0000000402027981 */ /* 0x002ea4000c1e1b00 */
[----:B--2---:R-:W-:-:S14]  /*0180*/  DSETP.NEU.AND P0, PT, |R2|, +INF , PT ;  /* 0x7ff000000200742a */ /* 0x004fdc0003f0d200 */
[----:B------:R-:W-:Y:S05]  /*0190*/  @P0 EXIT ;  /* 0x000000000000094d */ /* 0x000fea0003800000 */
[----:B------:R-:W0:Y:S02]  /*01a0*/  LDC.64 R2, c[0x0][0x390] ;  /* 0x0000e400ff027b82 */ /* 0x000e240000000a00 */
[----:B0-----:R-:W2:Y:S02]  /*01b0*/  LDG.E R0, desc[UR4][R2.64] ;  /* 0x0000000402007981 */ /* 0x001ea4000c1e1900 */
[----:B--2---:R-:W-:-:S05]  /*01c0*/  IADD3 R5, PT, PT, R0, 0x1, RZ ;  /* 0x0000000100057810 */ /* 0x004fca0007ffe0ff */
[----:B------:R-:W-:Y:S01]  /*01d0*/  STG.E desc[UR4][R2.64], R5 ;  /* 0x0000000502007986 */ /* 0x000fe2000c101904 */
[----:B------:R-:W-:Y:S05]  /*01e0*/  EXIT ;  /* 0x000000000000794d */ /* 0x000fea0003800000 */
.L_x_0:
[----:B------:R-:W-:-:S00]  /*01f0*/  BRA `(.L_x_0) ;  /* 0xfffffffc00fc7947 */ /* 0x000fc0000383ffff */
[----:B------:R-:W-:-:S00]  /*0200*/  NOP ;  /* 0x0000000000007918 */ /* 0x000fc00000000000 */
[----:B------:R-:W-:-:S00]  /*0210*/  NOP ;  /* 0x0000000000007918 */ /* 0x000fc00000000000 */
[----:B------:R-:W-:-:S00]  /*0220*/  NOP ;  /* 0x0000000000007918 */ /* 0x000fc00000000000 */
[----:B------:R-:W-:-:S00]  /*0230*/  NOP ;  /* 0x0000000000007918 */ /* 0x000fc00000000000 */
[----:B------:R-:W-:-:S00]  /*0240*/  NOP ;  /* 0x0000000000007918 */ /* 0x000fc00000000000 */
[----:B------:R-:W-:-:S00]  /*0250*/  NOP ;  /* 0x0000000000007918 */ /* 0x000fc00000000000 */
[----:B------:R-:W-:-:S00]  /*0260*/  NOP ;  /* 0x0000000000007918 */ /* 0x000fc00000000000 */
[----:B------:R-:W-:-:S00]  /*0270*/  NOP ;  /* 0x0000000000007918 */ /* 0x000fc00000000000 */
.L_x_4:


//--------------------- .text.hasInf_f32          --------------------------
	.section	.text.hasInf_f32,"ax",@progbits
	.align	128
        .global         hasInf_f32
        .type           hasInf_f32,@function
        .size           hasInf_f32,(.L_x_5 - hasInf_f32)
        .other          hasInf_f32,@"STO_CUDA_ENTRY STV_DEFAULT"
hasInf_f32:
.text.hasInf_f32:
        /* <DEDUP_REMOVED lines=23> */
[----:B-1----:R-:W2:Y:S02]  /*0170*/  LDG.E R2, desc[UR4][R2.64] ;  /* 0x0000000402027981 */ /* 0x002ea4000c1e1900 */
[----:B--2---:R-:W-:-:S13]  /*0180*/  FSETP.NEU.AND P0, PT, |R2|, +INF , PT ;  /* 0x7f8000000200780b */ /* 0x004fda0003f0d200 */
[----:B------:R-:W-:Y:S05]  /*0190*/  @P0 EXIT ;  /* 0x000000000000094d */ /* 0x000fea0003800000 */
[----:B------:R-:W0:Y:S02]  /*01a0*/  LDC.64 R2, c[0x0][0x390] ;  /* 0x0000e400ff027b82 */ /* 0x000e240000000a00 */
[----:B0-----:R-:W2:Y:S02]  /*01b0*/  LDG.E R0, desc[UR4][R2.64] ;  /* 0x0000000402007981 */ /* 0x001ea4000c1e1900 */
[----:B--2---:R-:W-:-:S05]  /*01c0*/  IADD3 R5, PT, PT, R0, 0x1, RZ ;  /* 0x0000000100057810 */ /* 0x004fca0007ffe0ff */
[----:B------:R-:W-:Y:S01]  /*01d0*/  STG.E desc[UR4][R2.64], R5 ;  /* 0x0000000502007986 */ /* 0x000fe2000c101904 */
[----:B------:R-:W-:Y:S05]  /*01e0*/  EXIT ;  /* 0x000000000000794d */ /* 0x000fea0003800000 */
.L_x_1:
        /* <DEDUP_REMOVED lines=9> */
.L_x_5:


//--------------------- .text.hasNaN_f64          --------------------------
	.section	.text.hasNaN_f64,"ax",@progbits
	.align	128
        .global         hasNaN_f64
        .type           hasNaN_f64,@function
        .size           hasNaN_f64,(.L_x_6 - hasNaN_f64)
        .other          hasNaN_f64,@"STO_CUDA_ENTRY STV_DEFAULT"
hasNaN_f64:
.text.hasNaN_f64:
        /* <DEDUP_REMOVED lines=24> */
[----:B--2---:R-:W-:-:S14]  /*0180*/  DSETP.NAN.AND P0, PT, R2, R2, PT ;  /* 0x000000020200722a */ /* 0x004fdc0003f08000 */
[----:B------:R-:W-:Y:S05]  /*0190*/  @!P0 EXIT ;  /* 0x000000000000894d */ /* 0x000fea0003800000 */
[----:B------:R-:W0:Y:S02]  /*01a0*/  LDC.64 R2, c[0x0][0x390] ;  /* 0x0000e400ff027b82 */ /* 0x000e240000000a00 */
[----:B0-----:R-:W2:Y:S02]  /*01b0*/  LDG.E R0, desc[UR4][R2.64] ;  /* 0x0000000402007981 */ /* 0x001ea4000c1e1900 */
[----:B--2---:R-:W-:-:S05]  /*01c0*/  IADD3 R5, PT, PT, R0, 0x1, RZ ;  /* 0x0000000100057810 */ /* 0x004fca0007ffe0ff */
[----:B------:R-:W-:Y:S01]  /*01d0*/  STG.E desc[UR4][R2.64], R5 ;  /* 0x0000000502007986 */ /* 0x000fe2000c101904 */
[----:B------:R-:W-:Y:S05]  /*01e0*/  EXIT ;  /* 0x000000000000794d */ /* 0x000fea0003800000 */
.L_x_2:
        /* <DEDUP_REMOVED lines=9> */
.L_x_6:


//--------------------- .text.hasNaN_f32          --------------------------
	.section	.text.hasNaN_f32,"ax",@progbits
	.align	128
        .global         hasNaN_f32
        .type           hasNaN_f32,@function
        .size           hasNaN_f32,(.L_x_7 - hasNaN_f32)
        .other          hasNaN_f32,@"STO_CUDA_ENTRY STV_DEFAULT"
hasNaN_f32:
.text.hasNaN_f32:
        /* <DEDUP_REMOVED lines=24> */
[----:B--2---:R-:W-:-:S13]  /*0180*/  FSETP.NAN.AND P0, PT, |R2|, |R2|, PT ;  /* 0x400000020200720b */ /* 0x004fda0003f08200 */
[----:B------:R-:W-:Y:S05]  /*0190*/  @!P0 EXIT ;  /* 0x000000000000894d */ /* 0x000fea0003800000 */
[----:B------:R-:W0:Y:S02]  /*01a0*/  LDC.64 R2, c[0x0][0x390] ;  /* 0x0000e400ff027b82 */ /* 0x000e240000000a00 */
[----:B0-----:R-:W2:Y:S02]  /*01b0*/  LDG.E R0, desc[UR4][R2.64] ;  /* 0x0000000402007981 */ /* 0x001ea4000c1e1900 */
[----:B--2---:R-:W-:-:S05]  /*01c0*/  IADD3 R5, PT, PT, R0, 0x1, RZ ;  /* 0x0000000100057810 */ /* 0x004fca0007ffe0ff */
[----:B------:R-:W-:Y:S01]  /*01d0*/  STG.E desc[UR4][R2.64], R5 ;  /* 0x0000000502007986 */ /* 0x000fe2000c101904 */
[----:B------:R-:W-:Y:S05]  /*01e0*/  EXIT ;  /* 0x000000000000794d */ /* 0x000fea0003800000 */
.L_x_3:
        /* <DEDUP_REMOVED lines=9> */
.L_x_7:


//--------------------- .nv.shared.reserved.0     --------------------------
	.section	.nv.shared.reserved.0,"aw",@nobits
	.weak		__nv_reservedSMEM_offset_0_alias
	.size		__nv_reservedSMEM_offset_0_alias, 0, 64
	.other		__nv_reservedSMEM_offset_0_alias,@"STO_CUDA_RESERVED_SHARED STV_DEFAULT"
__nv_reservedSMEM_offset_0_alias:
	.zero		0
	.zero		64


//--------------------- .nv.constant0.hasInf_f64  --------------------------
	.section	.nv.constant0.hasInf_f64,"a",@progbits
	.sectionflags	@""
	.align	4
.nv.constant0.hasInf_f64:
	.zero		920


//--------------------- .nv.constant0.hasInf_f32  --------------------------
	.section	.nv.constant0.hasInf_f32,"a",@progbits
	.sectionflags	@""
	.align	4
.nv.constant0.hasInf_f32:
	.zero		920


//--------------------- .nv.constant0.hasNaN_f64  --------------------------
	.section	.nv.constant0.hasNaN_f64,"a",@progbits
	.sectionflags	@""
	.align	4
.nv.constant0.hasNaN_f64:
	.zero		920


//--------------------- .nv.constant0.hasNaN_f32  --------------------------
	.section	.nv.constant0.hasNaN_f32,"a",@progbits
	.sectionflags	@""
	.align	4
.nv.constant0.hasNaN_f32:
	.zero		920


//--------------------- SYMBOLS --------------------------

	.type		.nv.reservedSmem.offset0,@object
	.size		.nv.reservedSmem.offset0,0x4
